	.headerflags	@"EF_CUDA_TEXMODE_UNIFIED EF_CUDA_64BIT_ADDRESS EF_CUDA_SM86 EF_CUDA_VIRTUAL_SM(EF_CUDA_SM86)"
	.elftype	@"ET_EXEC"


//--------------------- .nv.info                  --------------------------
	.section	.nv.info,"",@"SHT_CUDA_INFO"
	.align	4


	//----- nvinfo : EIATTR_REGCOUNT
	.align		4
        /*0000*/ 	.byte	0x04, 0x2f
        /*0002*/ 	.short	(.L_5 - .L_4)
	.align		4
.L_4:
        /*0004*/ 	.word	index@(triton_red_fused__to_copy_add_embedding_mean_mul_pow_rsqrt_5)
        /*0008*/ 	.word	0x00000021


	//----- nvinfo : EIATTR_MIN_STACK_SIZE
	.align		4
.L_5:
        /*000c*/ 	.byte	0x04, 0x12
        /*000e*/ 	.short	(.L_7 - .L_6)
	.align		4
.L_6:
        /*0010*/ 	.word	index@(triton_red_fused__to_copy_add_embedding_mean_mul_pow_rsqrt_5)
        /*0014*/ 	.word	0x00000000


	//----- nvinfo : EIATTR_FRAME_SIZE
	.align		4
.L_7:
        /*0018*/ 	.byte	0x04, 0x11
        /*001a*/ 	.short	(.L_9 - .L_8)
	.align		4
.L_8:
        /*001c*/ 	.word	index@(triton_red_fused__to_copy_add_embedding_mean_mul_pow_rsqrt_5)
        /*0020*/ 	.word	0x00000000


	//----- nvinfo : EIATTR_MIN_STACK_SIZE
	.align		4
.L_9:
        /*0024*/ 	.byte	0x04, 0x12
        /*0026*/ 	.short	(.L_11 - .L_10)
	.align		4
.L_10:
        /*0028*/ 	.word	index@(triton_red_fused__to_copy_add_embedding_mean_mul_pow_rsqrt_5)
        /*002c*/ 	.word	0x00000000
.L_11:


//--------------------- .nv.info.triton_red_fused__to_copy_add_embedding_mean_mul_pow_rsqrt_5 --------------------------
	.section	.nv.info.triton_red_fused__to_copy_add_embedding_mean_mul_pow_rsqrt_5,"",@"SHT_CUDA_INFO"
	.sectionflags	@""
	.align	4


	//----- nvinfo : EIATTR_CUDA_API_VERSION
	.align		4
        /*0000*/ 	.byte	0x04, 0x37
        /*0002*/ 	.short	(.L_13 - .L_12)
.L_12:
        /*0004*/ 	.word	0x0000007c


	//----- nvinfo : EIATTR_SW2861232_WAR
	.align		4
.L_13:
        /*0008*/ 	.byte	0x01, 0x35
	.zero		2


	//----- nvinfo : EIATTR_PARAM_CBANK
	.align		4
        /*000c*/ 	.byte	0x04, 0x0a
        /*000e*/ 	.short	(.L_15 - .L_14)
	.align		4
.L_14:
        /*0010*/ 	.word	index@(.nv.constant0.triton_red_fused__to_copy_add_embedding_mean_mul_pow_rsqrt_5)
        /*0014*/ 	.short	0x0160
        /*0016*/ 	.short	0x0040


	//----- nvinfo : EIATTR_CBANK_PARAM_SIZE
	.align		4
.L_15:
        /*0018*/ 	.byte	0x03, 0x19
        /*001a*/ 	.short	0x0040


	//----- nvinfo : EIATTR_KPARAM_INFO
	.align		4
        /*001c*/ 	.byte	0x04, 0x17
        /*001e*/ 	.short	(.L_17 - .L_16)
.L_16:
        /*0020*/ 	.word	0x00000000
        /*0024*/ 	.short	0x0008
        /*0026*/ 	.short	0x0038
        /*0028*/ 	.byte	0x00, 0xf4, 0x21, 0x00


	//----- nvinfo : EIATTR_KPARAM_INFO
	.align		4
.L_17:
        /*002c*/ 	.byte	0x04, 0x17
        /*002e*/ 	.short	(.L_19 - .L_18)
.L_18:
        /*0030*/ 	.word	0x00000000
        /*0034*/ 	.short	0x0007
        /*0036*/ 	.short	0x0034
        /*0038*/ 	.byte	0x00, 0xf0, 0x11, 0x00


	//----- nvinfo : EIATTR_KPARAM_INFO
	.align		4
.L_19:
        /*003c*/ 	.byte	0x04, 0x17
        /*003e*/ 	.short	(.L_21 - .L_20)
.L_20:
        /*0040*/ 	.word	0x00000000
        /*0044*/ 	.short	0x0006
        /*0046*/ 	.short	0x0030
        /*0048*/ 	.byte	0x00, 0xf0, 0x11, 0x00


	//----- nvinfo : EIATTR_KPARAM_INFO
	.align		4
.L_21:
        /*004c*/ 	.byte	0x04, 0x17
        /*004e*/ 	.short	(.L_23 - .L_22)
.L_22:
        /*0050*/ 	.word	0x00000000
        /*0054*/ 	.short	0x0005
        /*0056*/ 	.short	0x0028
        /*0058*/ 	.byte	0x00, 0xf4, 0x21, 0x00


	//----- nvinfo : EIATTR_KPARAM_INFO
	.align		4
.L_23:
        /*005c*/ 	.byte	0x04, 0x17
        /*005e*/ 	.short	(.L_25 - .L_24)
.L_24:
        /*0060*/ 	.word	0x00000000
        /*0064*/ 	.short	0x0004
        /*0066*/ 	.short	0x0020
        /*0068*/ 	.byte	0x00, 0xf4, 0x21, 0x00


	//----- nvinfo : EIATTR_KPARAM_INFO
	.align		4
.L_25:
        /*006c*/ 	.byte	0x04, 0x17
        /*006e*/ 	.short	(.L_27 - .L_26)
.L_26:
        /*0070*/ 	.word	0x00000000
        /*0074*/ 	.short	0x0003
        /*0076*/ 	.short	0x0018
        /*0078*/ 	.byte	0x00, 0xf4, 0x21, 0x00


	//----- nvinfo : EIATTR_KPARAM_INFO
	.align		4
.L_27:
        /*007c*/ 	.byte	0x04, 0x17
        /*007e*/ 	.short	(.L_29 - .L_28)
.L_28:
        /*0080*/ 	.word	0x00000000
        /*0084*/ 	.short	0x0002
        /*0086*/ 	.short	0x0010
        /*0088*/ 	.byte	0x00, 0xf4, 0x21, 0x00


	//----- nvinfo : EIATTR_KPARAM_INFO
	.align		4
.L_29:
        /*008c*/ 	.byte	0x04, 0x17
        /*008e*/ 	.short	(.L_31 - .L_30)
.L_30:
        /*0090*/ 	.word	0x00000000
        /*0094*/ 	.short	0x0001
        /*0096*/ 	.short	0x0008
        /*0098*/ 	.byte	0x00, 0xf4, 0x21, 0x00


	//----- nvinfo : EIATTR_KPARAM_INFO
	.align		4
.L_31:
        /*009c*/ 	.byte	0x04, 0x17
        /*009e*/ 	.short	(.L_33 - .L_32)
.L_32:
        /*00a0*/ 	.word	0x00000000
        /*00a4*/ 	.short	0x0000
        /*00a6*/ 	.short	0x0000
        /*00a8*/ 	.byte	0x00, 0xf4, 0x21, 0x00


	//----- nvinfo : EIATTR_MAXREG_COUNT
	.align		4
.L_33:
        /*00ac*/ 	.byte	0x03, 0x1b
        /*00ae*/ 	.short	0x0080


	//----- nvinfo : EIATTR_EXTERNS
	.align		4
        /*00b0*/ 	.byte	0x04, 0x0f
        /*00b2*/ 	.short	(.L_35 - .L_34)


	//   ....[0]....
	.align		4
.L_34:
        /*00b4*/ 	.word	index@(__assertfail)


	//----- nvinfo : EIATTR_COOP_GROUP_MASK_REGIDS
	.align		4
.L_35:
        /*00b8*/ 	.byte	0x04, 0x29
        /*00ba*/ 	.short	(.L_37 - .L_36)


	//   ....[0]....
.L_36:
        /*00bc*/ 	.word	0xffffffff


	//   ....[1]....
        /*00c0*/ 	.word	0xffffffff


	//   ....[2]....
        /*00c4*/ 	.word	0xffffffff


	//   ....[3]....
        /*00c8*/ 	.word	0xffffffff


	//   ....[4]....
        /*00cc*/ 	.word	0xffffffff


	//   ....[5]....
        /*00d0*/ 	.word	0xffffffff


	//   ....[6]....
        /*00d4*/ 	.word	0xffffffff


	//   ....[7]....
        /*00d8*/ 	.word	0xffffffff


	//   ....[8]....
        /*00dc*/ 	.word	0xffffffff


	//----- nvinfo : EIATTR_COOP_GROUP_INSTR_OFFSETS
	.align		4
.L_37:
        /*00e0*/ 	.byte	0x04, 0x28
        /*00e2*/ 	.short	(.L_39 - .L_38)


	//   ....[0]....
.L_38:
        /*00e4*/ 	.word	0x00000890


	//   ....[1]....
        /*00e8*/ 	.word	0x000008b0


	//   ....[2]....
        /*00ec*/ 	.word	0x000008d0


	//   ....[3]....
        /*00f0*/ 	.word	0x000008f0


	//   ....[4]....
        /*00f4*/ 	.word	0x00000910


	//   ....[5]....
        /*00f8*/ 	.word	0x00000980


	//   ....[6]....
        /*00fc*/ 	.word	0x000009a0


	//   ....[7]....
        /*0100*/ 	.word	0x000009c0


	//   ....[8]....
        /*0104*/ 	.word	0x000009f0


	//----- nvinfo : EIATTR_SYSCALL_OFFSETS
	.align		4
.L_39:
        /*0108*/ 	.byte	0x04, 0x46
        /*010a*/ 	.short	(.L_41 - .L_40)


	//   ....[0]....
.L_40:
        /*010c*/ 	.word	0x00000300


	//----- nvinfo : EIATTR_EXIT_INSTR_OFFSETS
	.align		4
.L_41:
        /*0110*/ 	.byte	0x04, 0x1c
        /*0112*/ 	.short	(.L_43 - .L_42)


	//   ....[0]....
.L_42:
        /*0114*/ 	.word	0x00001120


	//   ....[1]....
        /*0118*/ 	.word	0x00001140


	//----- nvinfo : EIATTR_REQNTID
	.align		4
.L_43:
        /*011c*/ 	.byte	0x04, 0x10
        /*011e*/ 	.short	(.L_45 - .L_44)
.L_44:
        /*0120*/ 	.word	0x00000200
        /*0124*/ 	.word	0x00000001
        /*0128*/ 	.word	0x00000001
.L_45:


//--------------------- .nv.callgraph             --------------------------
	.section	.nv.callgraph,"",@"SHT_CUDA_CALLGRAPH"
	.align	4
	.sectionentsize	8
	.align		4
        /*0000*/ 	.word	0x00000000
	.align		4
        /*0004*/ 	.word	0xffffffff
	.align		4
        /*0008*/ 	.word	index@(triton_red_fused__to_copy_add_embedding_mean_mul_pow_rsqrt_5)
	.align		4
        /*000c*/ 	.word	index@(__assertfail)
	.align		4
        /*0010*/ 	.word	0x00000000
	.align		4
        /*0014*/ 	.word	0xfffffffe
	.align		4
        /*0018*/ 	.word	0x00000000
	.align		4
        /*001c*/ 	.word	0xfffffffd
	.align		4
        /*0020*/ 	.word	0x00000000
	.align		4
        /*0024*/ 	.word	0xfffffffc


//--------------------- .nv.rel.action            --------------------------
	.section	.nv.rel.action,"",@"SHT_CUDA_RELOCINFO"
	.align	8
	.sectionentsize	8
        /*0000*/ 	.byte	0x73, 0x00, 0x00, 0x00, 0x00, 0x00, 0x00, 0x00, 0x00, 0x00, 0x00, 0x11, 0x25, 0x00, 0x05, 0x36


//--------------------- .nv.constant4             --------------------------
	.section	.nv.constant4,"a",@progbits
	.align	8
	.align		8
.nv.constant4:
        /*0000*/ 	.dword	__assertfail
	.align		8
        /*0008*/ 	.dword	assertFunc_0
	.align		8
        /*0010*/ 	.dword	assertFile_0
	.align		8
        /*0018*/ 	.dword	assertMessage_0
	.align		8
        /*0020*/ 	.dword	_$_str


//--------------------- .nv.constant0.triton_red_fused__to_copy_add_embedding_mean_mul_pow_rsqrt_5 --------------------------
	.section	.nv.constant0.triton_red_fused__to_copy_add_embedding_mean_mul_pow_rsqrt_5,"a",@progbits
	.sectionflags	@""
	.align	4
.nv.constant0.triton_red_fused__to_copy_add_embedding_mean_mul_pow_rsqrt_5:
	.zero		416


//--------------------- .text.triton_red_fused__to_copy_add_embedding_mean_mul_pow_rsqrt_5 --------------------------
	.section	.text.triton_red_fused__to_copy_add_embedding_mean_mul_pow_rsqrt_5,"ax",@progbits
	.sectionflags	@"SHF_BARRIERS=1"
	.sectioninfo	@"SHI_REGISTERS=33"
	.align	128
        .global         triton_red_fused__to_copy_add_embedding_mean_mul_pow_rsqrt_5
        .type           triton_red_fused__to_copy_add_embedding_mean_mul_pow_rsqrt_5,@function
        .size           triton_red_fused__to_copy_add_embedding_mean_mul_pow_rsqrt_5,(.L_x_2 - triton_red_fused__to_copy_add_embedding_mean_mul_pow_rsqrt_5)
        .other          triton_red_fused__to_copy_add_embedding_mean_mul_pow_rsqrt_5,@"STO_CUDA_ENTRY STV_DEFAULT"
triton_red_fused__to_copy_add_embedding_mean_mul_pow_rsqrt_5:
.text.triton_red_fused__to_copy_add_embedding_mean_mul_pow_rsqrt_5:
[----:B------:R-:W-:Y:S02]  /*0000*/  MOV R1, c[0x0][0x28] ;  /* 0x00000a0000017a02 */ /* 0x000fe40000000f00 */
[----:B------:R-:W0:Y:S01]  /*0010*/  S2R R7, SR_CTAID.X ;  /* 0x0000000000077919 */ /* 0x000e220000002500 */
[----:B------:R-:W-:Y:S01]  /*0020*/  IMAD.MOV.U32 R2, RZ, RZ, 0x8 ;  /* 0x00000008ff027424 */ /* 0x000fe200078e00ff */
[----:B------:R-:W-:Y:S01]  /*0030*/  CS2R R4, SRZ ;  /* 0x0000000000047805 */ /* 0x000fe2000001ff00 */
[----:B------:R-:W-:Y:S01]  /*0040*/  ULDC.64 UR4, c[0x0][0x118] ;  /* 0x0000460000047ab9 */ /* 0x000fe20000000a00 */
[----:B------:R-:W1:Y:S01]  /*0050*/  S2R R29, SR_TID.X ;  /* 0x00000000001d7919 */ /* 0x000e620000002100 */
[C---:B0-----:R-:W-:Y:S01]  /*0060*/  ISETP.GE.AND P1, PT, R7.reuse, 0x200, PT ;  /* 0x000002000700780c */ /* 0x041fe20003f26270 */
[----:B------:R-:W-:-:S12]  /*0070*/  IMAD.WIDE R2, R7, R2, c[0x0][0x160] ;  /* 0x0000580007027625 */ /* 0x000fd800078e0202 */
[----:B------:R-:W2:Y:S01]  /*0080*/  @!P1 LDG.E.EL.64 R4, [R2.64] ;  /* 0x0000000402049981 */ /* 0x000ea2000c2e1b00 */
[----:B-1----:R-:W-:Y:S01]  /*0090*/  SHF.L.U32 R30, R29, 0x2, RZ ;  /* 0x000000021d1e7819 */ /* 0x002fe200000006ff */
[----:B------:R-:W-:Y:S01]  /*00a0*/  IMAD.MOV.U32 R27, RZ, RZ, 0x2 ;  /* 0x00000002ff1b7424 */ /* 0x000fe200078e00ff */
[----:B------:R-:W-:Y:S01]  /*00b0*/  CS2R R16, SRZ ;  /* 0x0000000000107805 */ /* 0x000fe2000001ff00 */
[----:B------:R-:W-:Y:S01]  /*00c0*/  CS2R R18, SRZ ;  /* 0x0000000000127805 */ /* 0x000fe2000001ff00 */
[----:B------:R-:W-:Y:S01]  /*00d0*/  LOP3.LUT R30, R30, 0x7fc, RZ, 0xc0, !PT ;  /* 0x000007fc1e1e7812 */ /* 0x000fe200078ec0ff */
[----:B------:R-:W-:-:S03]  /*00e0*/  CS2R R22, SRZ ;  /* 0x0000000000167805 */ /* 0x000fc6000001ff00 */
[----:B------:R-:W-:Y:S01]  /*00f0*/  LEA R28, R7, R30, 0xc ;  /* 0x0000001e071c7211 */ /* 0x000fe200078e60ff */
[----:B------:R0:W5:Y:S04]  /*0100*/  @!P1 LDG.E.EL.64 R16, [R2.64] ;  /* 0x0000000402109981 */ /* 0x000168000c2e1b00 */
[----:B------:R-:W-:-:S04]  /*0110*/  IMAD.WIDE R24, R28, R27, c[0x0][0x170] ;  /* 0x00005c001c187625 */ /* 0x000fc800078e021b */
[----:B------:R-:W-:Y:S01]  /*0120*/  IMAD.WIDE R26, R28, R27, c[0x0][0x178] ;  /* 0x00005e001c1a7625 */ /* 0x000fe200078e021b */
[----:B------:R0:W5:Y:S04]  /*0130*/  @!P1 LDG.E.EL.64 R18, [R24.64] ;  /* 0x0000000418129981 */ /* 0x000168000c2e1b00 */
[----:B------:R0:W5:Y:S01]  /*0140*/  @!P1 LDG.E.EL.64 R22, [R26.64] ;  /* 0x000000041a169981 */ /* 0x000162000c2e1b00 */
[----:B--2---:R-:W-:Y:S02]  /*0150*/  IADD3 R9, P2, R4, 0x7d80, RZ ;  /* 0x00007d8004097810 */ /* 0x004fe40007f5e0ff */
[----:B------:R-:W-:-:S03]  /*0160*/  ISETP.GE.AND P0, PT, R5, RZ, PT ;  /* 0x000000ff0500720c */ /* 0x000fc60003f06270 */
[----:B------:R-:W-:Y:S01]  /*0170*/  IMAD.X R11, RZ, RZ, R5, P2 ;  /* 0x000000ffff0b7224 */ /* 0x000fe200010e0605 */
[----:B------:R-:W-:-:S04]  /*0180*/  SEL R0, R9, R4, !P0 ;  /* 0x0000000409007207 */ /* 0x000fc80004000000 */
[----:B------:R-:W-:Y:S02]  /*0190*/  SEL R4, R11, R5, !P0 ;  /* 0x000000050b047207 */ /* 0x000fe40004000000 */
[----:B------:R-:W-:-:S04]  /*01a0*/  ISETP.GE.U32.AND P0, PT, R0, 0x7d80, PT ;  /* 0x00007d800000780c */ /* 0x000fc80003f06070 */
[----:B------:R-:W-:-:S04]  /*01b0*/  ISETP.GE.U32.AND.EX P0, PT, R4, RZ, PT, P0 ;  /* 0x000000ff0400720c */ /* 0x000fc80003f06100 */
[----:B------:R-:W-:-:S13]  /*01c0*/  ISETP.GT.OR P0, PT, R7, 0x1ff, !P0 ;  /* 0x000001ff0700780c */ /* 0x000fda0004704670 */
[----:B------:R-:W-:Y:S05]  /*01d0*/  @P0 BRA `(.L_x_0) ;  /* 0x0000013000000947 */ /* 0x000fea0003800000 */
[----:B0-----:R-:W-:Y:S01]  /*01e0*/  MOV R2, 0x0 ;  /* 0x0000000000027802 */ /* 0x001fe20000000f00 */
[----:B------:R-:W-:Y:S01]  /*01f0*/  IMAD.MOV.U32 R5, RZ, RZ, c[0x4][0x1c] ;  /* 0x01000700ff057624 */ /* 0x000fe200078e00ff */
[----:B------:R-:W-:Y:S01]  /*0200*/  MOV R4, c[0x4][0x18] ;  /* 0x0100060000047a02 */ /* 0x000fe20000000f00 */
[----:B------:R-:W-:Y:S01]  /*0210*/  IMAD.MOV.U32 R7, RZ, RZ, c[0x4][0x14] ;  /* 0x01000500ff077624 */ /* 0x000fe200078e00ff */
[----:B------:R-:W-:Y:S01]  /*0220*/  MOV R6, c[0x4][0x10] ;  /* 0x0100040000067a02 */ /* 0x000fe20000000f00 */
[----:B------:R-:W-:Y:S01]  /*0230*/  IMAD.MOV.U32 R10, RZ, RZ, c[0x4][0x8] ;  /* 0x01000200ff0a7624 */ /* 0x000fe200078e00ff */
[----:B------:R-:W0:Y:S01]  /*0240*/  LDC.64 R2, c[0x4][R2] ;  /* 0x0100000002027b82 */ /* 0x000e220000000a00 */
[----:B------:R-:W-:Y:S01]  /*0250*/  MOV R8, 0x2b ;  /* 0x0000002b00087802 */ /* 0x000fe20000000f00 */
[----:B------:R-:W-:Y:S01]  /*0260*/  IMAD.MOV.U32 R12, RZ, RZ, 0x1 ;  /* 0x00000001ff0c7424 */ /* 0x000fe200078e00ff */
[----:B------:R-:W-:Y:S02]  /*0270*/  MOV R11, c[0x4][0xc] ;  /* 0x01000300000b7a02 */ /* 0x000fe40000000f00 */
[----:B------:R-:W-:-:S03]  /*0280*/  MOV R13, RZ ;  /* 0x000000ff000d7202 */ /* 0x000fc60000000f00 */
[----:B------:R-:W-:-:S04]  /*0290*/  LEPC R14 ;  /* 0x00000000000e734e */ /* 0x000fc80000000000 */
[----:B------:R-:W-:Y:S02]  /*02a0*/  MOV R9, 0x310 ;  /* 0x0000031000097802 */ /* 0x000fe40000000f00 */
[----:B------:R-:W-:-:S02]  /*02b0*/  MOV R20, 0x290 ;  /* 0x0000029000147802 */ /* 0x000fc40000000f00 */
[----:B------:R-:W-:Y:S02]  /*02c0*/  MOV R21, 0x0 ;  /* 0x0000000000157802 */ /* 0x000fe40000000f00 */
[----:B------:R-:W-:Y:S02]  /*02d0*/  MOV R0, 0x0 ;  /* 0x0000000000007802 */ /* 0x000fe40000000f00 */
[----:B------:R-:W-:-:S04]  /*02e0*/  IADD3 R20, P0, P2, -R20, R9, R14 ;  /* 0x0000000914147210 */ /* 0x000fc80007a1e10e */
[----:B------:R-:W-:-:S04]  /*02f0*/  IADD3.X R21, ~R0, R21, R15, P0, P2 ;  /* 0x0000001500157210 */ /* 0x000fc800007e450f */
[----:B0----5:R-:W-:Y:S05]  /*0300*/  CALL.ABS.NOINC R2 ;  /* 0x0000000002007343 */ /* 0x021fea0003c00000 */
.L_x_0:
[C---:B0----5:R-:W-:Y:S01]  /*0310*/  IMAD.SHL.U32 R3, R16.reuse, 0x1000, RZ ;  /* 0x0000100010037824 */ /* 0x061fe200078e00ff */
[----:B------:R-:W-:Y:S01]  /*0320*/  SHF.L.U64.HI R0, R16, 0xc, R17 ;  /* 0x0000000c10007819 */ /* 0x000fe20000010211 */
[----:B------:R-:W-:Y:S01]  /*0330*/  BAR.SYNC.DEFER_BLOCKING 0x0 ;  /* 0x0000000000007b1d */ /* 0x000fe20000010000 */
[----:B------:R-:W-:Y:S01]  /*0340*/  ISETP.GE.AND P0, PT, R17, RZ, PT ;  /* 0x000000ff1100720c */ /* 0x000fe20003f06270 */
[----:B------:R-:W-:Y:S01]  /*0350*/  CS2R R12, SRZ ;  /* 0x00000000000c7805 */ /* 0x000fe2000001ff00 */
[----:B------:R-:W-:-:S04]  /*0360*/  IADD3 R4, P2, R3, 0x7d80000, RZ ;  /* 0x07d8000003047810 */ /* 0x000fc80007f5e0ff */
[-C--:B------:R-:W-:Y:S02]  /*0370*/  IADD3.X R5, RZ, R0.reuse, RZ, P2, !PT ;  /* 0x00000000ff057210 */ /* 0x080fe400017fe4ff */
[----:B------:R-:W-:Y:S02]  /*0380*/  SEL R4, R4, R3, !P0 ;  /* 0x0000000304047207 */ /* 0x000fe40004000000 */
[----:B------:R-:W-:Y:S01]  /*0390*/  SEL R5, R5, R0, !P0 ;  /* 0x0000000005057207 */ /* 0x000fe20004000000 */
[----:B------:R-:W-:Y:S01]  /*03a0*/  IMAD.SHL.U32 R0, R30, 0x2, RZ ;  /* 0x000000021e007824 */ /* 0x000fe200078e00ff */
[----:B------:R-:W-:-:S04]  /*03b0*/  LEA R3, P0, R4, c[0x0][0x168], 0x1 ;  /* 0x00005a0004037a11 */ /* 0x000fc800078008ff */
[----:B------:R-:W-:Y:S02]  /*03c0*/  LEA.HI.X R4, R4, c[0x0][0x16c], R5, 0x1, P0 ;  /* 0x00005b0004047a11 */ /* 0x000fe400000f0c05 */
[----:B------:R-:W-:Y:S01]  /*03d0*/  IADD3 R2, P0, R0, R3, RZ ;  /* 0x0000000300027210 */ /* 0x000fe20007f1e0ff */
[----:B------:R-:W-:-:S03]  /*03e0*/  CS2R R8, SRZ ;  /* 0x0000000000087805 */ /* 0x000fc6000001ff00 */
[----:B------:R-:W-:Y:S02]  /*03f0*/  IADD3.X R3, RZ, R4, RZ, P0, !PT ;  /* 0x00000004ff037210 */ /* 0x000fe400007fe4ff */
[----:B------:R-:W-:Y:S01]  /*0400*/  CS2R R4, SRZ ;  /* 0x0000000000047805 */ /* 0x000fe2000001ff00 */
[----:B------:R-:W2:Y:S04]  /*0410*/  @!P1 LDG.E.EL.64 R8, [R26.64+0x1000] ;  /* 0x001000041a089981 */ /* 0x000ea8000c2e1b00 */
[----:B------:R-:W3:Y:S01]  /*0420*/  @!P1 LDG.E.EL.64 R12, [R2.64] ;  /* 0x00000004020c9981 */ /* 0x000ee2000c2e1b00 */
[----:B------:R-:W-:-:S03]  /*0430*/  CS2R R6, SRZ ;  /* 0x0000000000067805 */ /* 0x000fc6000001ff00 */
[----:B------:R-:W4:Y:S04]  /*0440*/  @!P1 LDG.E.EL.64 R4, [R24.64+0x1000] ;  /* 0x0010000418049981 */ /* 0x000f28000c2e1b00 */
[----:B------:R-:W-:Y:S06]  /*0450*/  BAR.SYNC.DEFER_BLOCKING 0x0 ;  /* 0x0000000000007b1d */ /* 0x000fec0000010000 */
[----:B------:R-:W2:Y:S01]  /*0460*/  @!P1 LDG.E.EL.64 R6, [R2.64+0x1000] ;  /* 0x0010000402069981 */ /* 0x000ea2000c2e1b00 */
[----:B------:R-:W-:Y:S01]  /*0470*/  IMAD.U32 R14, R18, 0x10000, RZ ;  /* 0x00010000120e7824 */ /* 0x000fe200078e00ff */
[----:B------:R-:W-:-:S02]  /*0480*/  SHF.L.U32 R15, R19, 0x10, RZ ;  /* 0x00000010130f7819 */ /* 0x000fc400000006ff */
[----:B------:R-:W-:Y:S02]  /*0490*/  PRMT R18, R18, 0x7632, R18 ;  /* 0x0000763212127816 */ /* 0x000fe40000000012 */
[----:B------:R-:W-:-:S04]  /*04a0*/  PRMT R19, R19, 0x7632, R19 ;  /* 0x0000763213137816 */ /* 0x000fc80000000013 */
[----:B------:R-:W-:Y:S02]  /*04b0*/  SHF.L.U32 R19, R19, 0x10, RZ ;  /* 0x0000001013137819 */ /* 0x000fe400000006ff */
[C---:B------:R-:W-:Y:S02]  /*04c0*/  LOP3.LUT P0, RZ, R29.reuse, 0x1f, RZ, 0xc0, !PT ;  /* 0x0000001f1dff7812 */ /* 0x040fe4000780c0ff */
[----:B------:R-:W-:Y:S01]  /*04d0*/  ISETP.GE.AND P2, PT, R29, 0x10, PT ;  /* 0x000000101d00780c */ /* 0x000fe20003f46270 */
[C---:B---3--:R-:W-:Y:S01]  /*04e0*/  IMAD.U32 R11, R12.reuse, 0x10000, RZ ;  /* 0x000100000c0b7824 */ /* 0x048fe200078e00ff */
[C---:B------:R-:W-:Y:S02]  /*04f0*/  SHF.L.U32 R16, R13.reuse, 0x10, RZ ;  /* 0x000000100d107819 */ /* 0x040fe400000006ff */
[----:B------:R-:W-:Y:S01]  /*0500*/  PRMT R12, R12, 0x7632, R12 ;  /* 0x000076320c0c7816 */ /* 0x000fe2000000000c */
[----:B------:R-:W-:Y:S01]  /*0510*/  FADD R14, R14, R11 ;  /* 0x0000000b0e0e7221 */ /* 0x000fe20000000000 */
[----:B------:R-:W-:Y:S01]  /*0520*/  PRMT R17, R13, 0x7632, R17 ;  /* 0x000076320d117816 */ /* 0x000fe20000000011 */
[----:B------:R-:W-:Y:S01]  /*0530*/  FADD R11, R15, R16 ;  /* 0x000000100f0b7221 */ /* 0x000fe20000000000 */
[----:B------:R-:W-:Y:S01]  /*0540*/  SHF.L.U32 R15, R18, 0x10, RZ ;  /* 0x00000010120f7819 */ /* 0x000fe200000006ff */
[----:B------:R-:W-:Y:S01]  /*0550*/  IMAD.U32 R12, R12, 0x10000, RZ ;  /* 0x000100000c0c7824 */ /* 0x000fe200078e00ff */
[----:B------:R-:W-:Y:S01]  /*0560*/  SHF.L.U32 R18, R17, 0x10, RZ ;  /* 0x0000001011127819 */ /* 0x000fe200000006ff */
[----:B------:R-:W-:-:S02]  /*0570*/  IMAD.U32 R13, R22, 0x10000, RZ ;  /* 0x00010000160d7824 */ /* 0x000fc400078e00ff */
[----:B----4-:R-:W-:Y:S01]  /*0580*/  IMAD.U32 R16, R4, 0x10000, RZ ;  /* 0x0001000004107824 */ /* 0x010fe200078e00ff */
[----:B------:R-:W-:Y:S01]  /*0590*/  FADD R15, R15, R12 ;  /* 0x0000000c0f0f7221 */ /* 0x000fe20000000000 */
[----:B------:R-:W-:Y:S01]  /*05a0*/  FADD R12, R14, R13 ;  /* 0x0000000d0e0c7221 */ /* 0x000fe20000000000 */
[----:B------:R-:W-:Y:S01]  /*05b0*/  FADD R13, R19, R18 ;  /* 0x00000012130d7221 */ /* 0x000fe20000000000 */
[----:B------:R-:W-:Y:S01]  /*05c0*/  PRMT R22, R22, 0x7632, R22 ;  /* 0x0000763216167816 */ /* 0x000fe20000000016 */
[----:B--2---:R-:W-:Y:S01]  /*05d0*/  IMAD.U32 R17, R6, 0x10000, RZ ;  /* 0x0001000006117824 */ /* 0x004fe200078e00ff */
[----:B------:R-:W-:-:S03]  /*05e0*/  PRMT R6, R4, 0x7632, R6 ;  /* 0x0000763204067816 */ /* 0x000fc60000000006 */
[----:B------:R-:W-:Y:S01]  /*05f0*/  FADD R19, R16, R17 ;  /* 0x0000001110137221 */ /* 0x000fe20000000000 */
[----:B------:R-:W-:Y:S02]  /*0600*/  SHF.L.U32 R16, R5, 0x10, RZ ;  /* 0x0000001005107819 */ /* 0x000fe400000006ff */
[----:B------:R-:W-:Y:S01]  /*0610*/  PRMT R5, R6, 0x7632, R5 ;  /* 0x0000763206057816 */ /* 0x000fe20000000005 */
[C---:B------:R-:W-:Y:S01]  /*0620*/  IMAD.U32 R4, R8.reuse, 0x10000, RZ ;  /* 0x0001000008047824 */ /* 0x040fe200078e00ff */
[----:B------:R-:W-:Y:S01]  /*0630*/  PRMT R8, R8, 0x7632, R8 ;  /* 0x0000763208087816 */ /* 0x000fe20000000008 */
[----:B------:R-:W-:Y:S01]  /*0640*/  IMAD.U32 R6, R6, 0x10000, RZ ;  /* 0x0001000006067824 */ /* 0x000fe200078e00ff */
[----:B------:R-:W-:Y:S02]  /*0650*/  SHF.L.U32 R17, R5, 0x10, RZ ;  /* 0x0000001005117819 */ /* 0x000fe400000006ff */
[C---:B------:R-:W-:Y:S02]  /*0660*/  SHF.L.U32 R21, R7.reuse, 0x10, RZ ;  /* 0x0000001007157819 */ /* 0x040fe400000006ff */
[----:B------:R-:W-:Y:S01]  /*0670*/  PRMT R7, R7, 0x7632, R7 ;  /* 0x0000763207077816 */ /* 0x000fe20000000007 */
[----:B------:R-:W-:Y:S01]  /*0680*/  FADD R17, R6, R17 ;  /* 0x0000001106117221 */ /* 0x000fe20000000000 */
[----:B------:R-:W-:-:S02]  /*0690*/  PRMT R6, R5, 0x7632, R6 ;  /* 0x0000763205067816 */ /* 0x000fc40000000006 */
[----:B------:R-:W-:Y:S01]  /*06a0*/  SHF.L.U32 R8, R8, 0x10, RZ ;  /* 0x0000001008087819 */ /* 0x000fe200000006ff */
[----:B------:R-:W-:Y:S01]  /*06b0*/  IMAD.U32 R5, R9, 0x10000, RZ ;  /* 0x0001000009057824 */ /* 0x000fe200078e00ff */
[----:B------:R-:W-:Y:S01]  /*06c0*/  SHF.L.U32 R14, R23, 0x10, RZ ;  /* 0x00000010170e7819 */ /* 0x000fe200000006ff */
[----:B------:R-:W-:Y:S01]  /*06d0*/  FADD R16, R16, R21 ;  /* 0x0000001510107221 */ /* 0x000fe20000000000 */
[----:B------:R-:W-:Y:S01]  /*06e0*/  PRMT R9, R9, 0x7632, R9 ;  /* 0x0000763209097816 */ /* 0x000fe20000000009 */
[----:B------:R-:W-:Y:S01]  /*06f0*/  IMAD.U32 R22, R22, 0x10000, RZ ;  /* 0x0001000016167824 */ /* 0x000fe200078e00ff */
[----:B------:R-:W-:Y:S01]  /*0700*/  SHF.L.U32 R7, R7, 0x10, RZ ;  /* 0x0000001007077819 */ /* 0x000fe200000006ff */
[----:B------:R-:W-:Y:S01]  /*0710*/  FADD R4, R4, R19 ;  /* 0x0000001304047221 */ /* 0x000fe20000000000 */
[----:B------:R-:W-:Y:S01]  /*0720*/  IMAD.U32 R6, R6, 0x10000, RZ ;  /* 0x0001000006067824 */ /* 0x000fe200078e00ff */
[----:B------:R-:W-:Y:S01]  /*0730*/  FADD R8, R8, R17 ;  /* 0x0000001108087221 */ /* 0x000fe20000000000 */
[----:B------:R-:W-:Y:S01]  /*0740*/  FADD R11, R11, R14 ;  /* 0x0000000e0b0b7221 */ /* 0x000fe20000000000 */
[----:B------:R-:W-:Y:S01]  /*0750*/  FADD R16, R5, R16 ;  /* 0x0000001005107221 */ /* 0x000fe20000000000 */
[----:B------:R-:W-:Y:S01]  /*0760*/  PRMT R23, R23, 0x7632, R23 ;  /* 0x0000763217177816 */ /* 0x000fe20000000017 */
[----:B------:R-:W-:Y:S01]  /*0770*/  FADD R15, R15, R22 ;  /* 0x000000160f0f7221 */ /* 0x000fe20000000000 */
[----:B------:R-:W-:Y:S01]  /*0780*/  IMAD.U32 R9, R9, 0x10000, RZ ;  /* 0x0001000009097824 */ /* 0x000fe200078e00ff */
[----:B------:R-:W-:Y:S01]  /*0790*/  FADD R14, R6, R7 ;  /* 0x00000007060e7221 */ /* 0x000fe20000000000 */
[----:B------:R-:W-:Y:S01]  /*07a0*/  FMUL R5, R4, R4 ;  /* 0x0000000404057220 */ /* 0x000fe20000400000 */
[----:B------:R-:W-:Y:S01]  /*07b0*/  FMUL R8, R8, R8 ;  /* 0x0000000808087220 */ /* 0x000fe20000400000 */
[----:B------:R-:W-:Y:S01]  /*07c0*/  SHF.L.U32 R6, R23, 0x10, RZ ;  /* 0x0000001017067819 */ /* 0x000fe200000006ff */
[----:B------:R-:W-:Y:S01]  /*07d0*/  FADD R9, R9, R14 ;  /* 0x0000000e09097221 */ /* 0x000fe20000000000 */
[----:B------:R-:W-:Y:S01]  /*07e0*/  FMUL R16, R16, R16 ;  /* 0x0000001010107220 */ /* 0x000fe20000400000 */
[----:B------:R-:W-:Y:S01]  /*07f0*/  FFMA R5, R12, R12, R5 ;  /* 0x0000000c0c057223 */ /* 0x000fe20000000005 */
[----:B------:R-:W-:Y:S01]  /*0800*/  FFMA R8, R15, R15, R8 ;  /* 0x0000000f0f087223 */ /* 0x000fe20000000008 */
[----:B------:R-:W-:Y:S01]  /*0810*/  FADD R6, R13, R6 ;  /* 0x000000060d067221 */ /* 0x000fe20000000000 */
[----:B------:R-:W-:Y:S01]  /*0820*/  FFMA R16, R11, R11, R16 ;  /* 0x0000000b0b107223 */ /* 0x000fe20000000010 */
[----:B------:R-:W-:Y:S01]  /*0830*/  FMUL R9, R9, R9 ;  /* 0x0000000909097220 */ /* 0x000fe20000400000 */
[----:B------:R-:W-:-:S03]  /*0840*/  FADD R5, R8, R5 ;  /* 0x0000000508057221 */ /* 0x000fc60000000000 */
[----:B------:R-:W-:Y:S01]  /*0850*/  FFMA R9, R6, R6, R9 ;  /* 0x0000000606097223 */ /* 0x000fe20000000009 */
[----:B------:R-:W-:-:S04]  /*0860*/  FADD R16, R16, R5 ;  /* 0x0000000510107221 */ /* 0x000fc80000000000 */
[----:B------:R-:W-:-:S05]  /*0870*/  FADD R9, R9, R16 ;  /* 0x0000001009097221 */ /* 0x000fca0000000000 */
[----:B------:R-:W-:-:S05]  /*0880*/  FSEL R9, R9, RZ, !P1 ;  /* 0x000000ff09097208 */ /* 0x000fca0004800000 */
[----:B------:R-:W0:Y:S02]  /*0890*/  SHFL.BFLY PT, R4, R9, 0x10, 0x1f ;  /* 0x0e001f0009047f89 */ /* 0x000e2400000e0000 */
[----:B0-----:R-:W-:-:S05]  /*08a0*/  FADD R4, R9, R4 ;  /* 0x0000000409047221 */ /* 0x001fca0000000000 */
[----:B------:R-:W0:Y:S02]  /*08b0*/  SHFL.BFLY PT, R5, R4, 0x8, 0x1f ;  /* 0x0d001f0004057f89 */ /* 0x000e2400000e0000 */
[----:B0-----:R-:W-:-:S05]  /*08c0*/  FADD R5, R4, R5 ;  /* 0x0000000504057221 */ /* 0x001fca0000000000 */
[----:B------:R-:W0:Y:S02]  /*08d0*/  SHFL.BFLY PT, R6, R5, 0x4, 0x1f ;  /* 0x0c801f0005067f89 */ /* 0x000e2400000e0000 */
[----:B0-----:R-:W-:-:S05]  /*08e0*/  FADD R6, R5, R6 ;  /* 0x0000000605067221 */ /* 0x001fca0000000000 */
[----:B------:R-:W0:Y:S02]  /*08f0*/  SHFL.BFLY PT, R7, R6, 0x2, 0x1f ;  /* 0x0c401f0006077f89 */ /* 0x000e2400000e0000 */
[----:B0-----:R-:W-:-:S05]  /*0900*/  FADD R7, R6, R7 ;  /* 0x0000000706077221 */ /* 0x001fca0000000000 */
[----:B------:R-:W0:Y:S01]  /*0910*/  SHFL.BFLY PT, R8, R7, 0x1, 0x1f ;  /* 0x0c201f0007087f89 */ /* 0x000e2200000e0000 */
[----:B------:R-:W-:-:S04]  /*0920*/  SHF.R.U32.HI R9, RZ, 0x3, R29 ;  /* 0x00000003ff097819 */ /* 0x000fc8000001161d */
[----:B------:R-:W-:Y:S01]  /*0930*/  LOP3.LUT R9, R9, 0x3c, RZ, 0xc0, !PT ;  /* 0x0000003c09097812 */ /* 0x000fe200078ec0ff */
[----:B0-----:R-:W-:-:S05]  /*0940*/  FADD R8, R7, R8 ;  /* 0x0000000807087221 */ /* 0x001fca0000000000 */
[----:B------:R-:W-:Y:S04]  /*0950*/  @!P0 STS [R9], R8 ;  /* 0x0000000809008388 */ /* 0x000fe80000000800 */
[----:B------:R-:W-:Y:S06]  /*0960*/  BAR.SYNC.DEFER_BLOCKING 0x0 ;  /* 0x0000000000007b1d */ /* 0x000fec0000010000 */
[----:B------:R-:W0:Y:S04]  /*0970*/  @!P2 LDS R10, [R29.X4] ;  /* 0x000000001d0aa984 */ /* 0x000e280000004800 */
[----:B0-----:R-:W0:Y:S02]  /*0980*/  SHFL.BFLY PT, R5, R10, 0x8, 0x1f ;  /* 0x0d001f000a057f89 */ /* 0x001e2400000e0000 */
[----:B0-----:R-:W-:-:S05]  /*0990*/  FADD R6, R10, R5 ;  /* 0x000000050a067221 */ /* 0x001fca0000000000 */
[----:B------:R-:W0:Y:S02]  /*09a0*/  SHFL.BFLY PT, R5, R6, 0x4, 0x1f ;  /* 0x0c801f0006057f89 */ /* 0x000e2400000e0000 */
[----:B0-----:R-:W-:-:S05]  /*09b0*/  FADD R7, R6, R5 ;  /* 0x0000000506077221 */ /* 0x001fca0000000000 */
[----:B------:R-:W0:Y:S01]  /*09c0*/  SHFL.BFLY PT, R4, R7, 0x2, 0x1f ;  /* 0x0c401f0007047f89 */ /* 0x000e2200000e0000 */
[----:B------:R-:W-:Y:S01]  /*09d0*/  LOP3.LUT P0, RZ, R29, 0xf, RZ, 0xc0, !PT ;  /* 0x0000000f1dff7812 */ /* 0x000fe2000780c0ff */
[----:B0-----:R-:W-:-:S05]  /*09e0*/  FADD R11, R7, R4 ;  /* 0x00000004070b7221 */ /* 0x001fca0000000000 */
[----:B------:R-:W0:Y:S01]  /*09f0*/  SHFL.BFLY PT, R4, R11, 0x1, 0x1f ;  /* 0x0c201f000b047f89 */ /* 0x000e2200000e0000 */
[----:B------:R-:W-:Y:S01]  /*0a00*/  ISETP.LT.AND P0, PT, R29, 0x10, !P0 ;  /* 0x000000101d00780c */ /* 0x000fe20004701270 */
[----:B0-----:R-:W-:-:S12]  /*0a10*/  FADD R14, R11, R4 ;  /* 0x000000040b0e7221 */ /* 0x001fd80000000000 */
[----:B------:R-:W-:Y:S04]  /*0a20*/  @P0 STS [R29.X4], R14 ;  /* 0x0000000e1d000388 */ /* 0x000fe80000004800 */
[----:B------:R-:W-:Y:S01]  /*0a30*/  BAR.SYNC.DEFER_BLOCKING 0x0 ;  /* 0x0000000000007b1d */ /* 0x000fe20000010000 */
[----:B------:R-:W-:Y:S01]  /*0a40*/  IADD3 R4, P2, R0, c[0x0][0x180], RZ ;  /* 0x0000600000047a10 */ /* 0x000fe20007f5e0ff */
[----:B------:R-:W-:Y:S01]  /*0a50*/  CS2R R12, SRZ ;  /* 0x00000000000c7805 */ /* 0x000fe2000001ff00 */
[----:B------:R-:W-:-:S03]  /*0a60*/  CS2R R8, SRZ ;  /* 0x0000000000087805 */ /* 0x000fc6000001ff00 */
[----:B------:R-:W-:Y:S01]  /*0a70*/  IMAD.X R5, RZ, RZ, c[0x0][0x184], P2 ;  /* 0x00006100ff057624 */ /* 0x000fe200010e06ff */
[----:B------:R-:W0:Y:S04]  /*0a80*/  LDS R0, [RZ] ;  /* 0x00000000ff007984 */ /* 0x000e280000000800 */
[----:B------:R-:W2:Y:S04]  /*0a90*/  @!P1 LDG.E.EF.64 R12, [R24.64] ;  /* 0x00000004180c9981 */ /* 0x000ea8000c0e1b00 */
[----:B------:R-:W3:Y:S04]  /*0aa0*/  @!P1 LDG.E.EF.64 R8, [R26.64] ;  /* 0x000000041a089981 */ /* 0x000ee8000c0e1b00 */
[----:B------:R-:W4:Y:S01]  /*0ab0*/  LDG.E.EL.64 R6, [R4.64] ;  /* 0x0000000404067981 */ /* 0x000f22000c2e1b00 */
[----:B------:R-:W-:-:S03]  /*0ac0*/  CS2R R10, SRZ ;  /* 0x00000000000a7805 */ /* 0x000fc6000001ff00 */
[----:B------:R-:W-:Y:S06]  /*0ad0*/  BAR.SYNC.DEFER_BLOCKING 0x0 ;  /* 0x0000000000007b1d */ /* 0x000fec0000010000 */
[----:B------:R-:W3:Y:S01]  /*0ae0*/  @!P1 LDG.E.EF.64 R10, [R2.64] ;  /* 0x00000004020a9981 */ /* 0x000ee2000c0e1b00 */
[----:B------:R-:W-:-:S05]  /*0af0*/  MOV R17, 0x39800000 ;  /* 0x3980000000117802 */ /* 0x000fca0000000f00 */
[----:B0-----:R-:W-:-:S06]  /*0b00*/  FFMA R0, R0, R17, 9.9999999747524270788e-07 ;  /* 0x358637bd00007423 */ /* 0x001fcc0000000011 */
[----:B------:R-:W0:Y:S01]  /*0b10*/  MUFU.RSQ R0, R0 ;  /* 0x0000000000007308 */ /* 0x000e220000001400 */
[C---:B--2---:R-:W-:Y:S01]  /*0b20*/  IMAD.U32 R14, R12.reuse, 0x10000, RZ ;  /* 0x000100000c0e7824 */ /* 0x044fe200078e00ff */
[----:B------:R-:W-:-:S05]  /*0b30*/  PRMT R12, R12, 0x7632, R12 ;  /* 0x000076320c0c7816 */ /* 0x000fca000000000c */
[----:B------:R-:W-:Y:S01]  /*0b40*/  IMAD.U32 R12, R12, 0x10000, RZ ;  /* 0x000100000c0c7824 */ /* 0x000fe200078e00ff */
[C---:B---3--:R-:W-:Y:S02]  /*0b50*/  SHF.L.U32 R15, R10.reuse, 0x10, RZ ;  /* 0x000000100a0f7819 */ /* 0x048fe400000006ff */
[----:B------:R-:W-:Y:S02]  /*0b60*/  PRMT R10, R10, 0x7632, R10 ;  /* 0x000076320a0a7816 */ /* 0x000fe4000000000a */
[----:B------:R-:W-:Y:S01]  /*0b70*/  SHF.L.U32 R18, R11, 0x10, RZ ;  /* 0x000000100b127819 */ /* 0x000fe200000006ff */
[----:B------:R-:W-:Y:S01]  /*0b80*/  FADD R15, R14, R15 ;  /* 0x0000000f0e0f7221 */ /* 0x000fe20000000000 */
[C---:B------:R-:W-:Y:S01]  /*0b90*/  PRMT R14, R13.reuse, 0x7632, R14 ;  /* 0x000076320d0e7816 */ /* 0x040fe2000000000e */
[----:B------:R-:W-:Y:S01]  /*0ba0*/  IMAD.U32 R13, R13, 0x10000, RZ ;  /* 0x000100000d0d7824 */ /* 0x000fe200078e00ff */
[----:B------:R-:W-:Y:S02]  /*0bb0*/  PRMT R16, R11, 0x7632, R16 ;  /* 0x000076320b107816 */ /* 0x000fe40000000010 */
[----:B------:R-:W-:Y:S01]  /*0bc0*/  SHF.L.U32 R11, R10, 0x10, RZ ;  /* 0x000000100a0b7819 */ /* 0x000fe200000006ff */
[----:B------:R-:W-:Y:S01]  /*0bd0*/  IMAD.U32 R10, R8, 0x10000, RZ ;  /* 0x00010000080a7824 */ /* 0x000fe200078e00ff */
[----:B------:R-:W-:Y:S01]  /*0be0*/  FADD R18, R13, R18 ;  /* 0x000000120d127221 */ /* 0x000fe20000000000 */
[----:B------:R-:W-:Y:S01]  /*0bf0*/  SHF.L.U32 R14, R14, 0x10, RZ ;  /* 0x000000100e0e7819 */ /* 0x000fe200000006ff */
[----:B------:R-:W-:Y:S01]  /*0c00*/  IMAD.U32 R13, R16, 0x10000, RZ ;  /* 0x00010000100d7824 */ /* 0x000fe200078e00ff */
[----:B------:R-:W-:Y:S01]  /*0c10*/  PRMT R8, R8, 0x7632, R8 ;  /* 0x0000763208087816 */ /* 0x000fe20000000008 */
[----:B------:R-:W-:Y:S01]  /*0c20*/  FADD R15, R10, R15 ;  /* 0x0000000f0a0f7221 */ /* 0x000fe20000000000 */
[C---:B------:R-:W-:Y:S01]  /*0c30*/  PRMT R10, R9.reuse, 0x7632, R10 ;  /* 0x00007632090a7816 */ /* 0x040fe2000000000a */
[----:B------:R-:W-:Y:S01]  /*0c40*/  FADD R11, R12, R11 ;  /* 0x0000000b0c0b7221 */ /* 0x000fe20000000000 */
[----:B------:R-:W-:Y:S01]  /*0c50*/  FADD R17, R14, R13 ;  /* 0x0000000d0e117221 */ /* 0x000fe20000000000 */
[----:B------:R-:W-:Y:S01]  /*0c60*/  IMAD.U32 R8, R8, 0x10000, RZ ;  /* 0x0001000008087824 */ /* 0x000fe200078e00ff */
[----:B------:R-:W-:-:S02]  /*0c70*/  SHF.L.U32 R13, R9, 0x10, RZ ;  /* 0x00000010090d7819 */ /* 0x000fc400000006ff */
[----:B------:R-:W-:Y:S01]  /*0c80*/  SHF.L.U32 R12, R10, 0x10, RZ ;  /* 0x000000100a0c7819 */ /* 0x000fe200000006ff */
[----:B------:R-:W-:Y:S01]  /*0c90*/  FADD R11, R8, R11 ;  /* 0x0000000b080b7221 */ /* 0x000fe20000000000 */
[----:B----4-:R-:W-:Y:S01]  /*0ca0*/  IMAD.U32 R9, R6, 0x10000, RZ ;  /* 0x0001000006097824 */ /* 0x010fe200078e00ff */
[----:B------:R-:W-:Y:S01]  /*0cb0*/  SHF.L.U32 R8, R7, 0x10, RZ ;  /* 0x0000001007087819 */ /* 0x000fe200000006ff */
[----:B0-----:R-:W-:Y:S01]  /*0cc0*/  FMUL R10, R0, R15 ;  /* 0x0000000f000a7220 */ /* 0x001fe20000400000 */
[----:B------:R-:W-:Y:S01]  /*0cd0*/  FADD R13, R13, R18 ;  /* 0x000000120d0d7221 */ /* 0x000fe20000000000 */
[----:B------:R-:W-:Y:S01]  /*0ce0*/  PRMT R6, R6, 0x7632, R6 ;  /* 0x0000763206067816 */ /* 0x000fe20000000006 */
[----:B------:R-:W-:Y:S01]  /*0cf0*/  FADD R17, R12, R17 ;  /* 0x000000110c117221 */ /* 0x000fe20000000000 */
[----:B------:R-:W-:Y:S01]  /*0d00*/  PRMT R7, R7, 0x7632, R7 ;  /* 0x0000763207077816 */ /* 0x000fe20000000007 */
[----:B------:R-:W-:Y:S01]  /*0d10*/  FMUL R9, R9, R10 ;  /* 0x0000000a09097220 */ /* 0x000fe20000400000 */
[----:B------:R-:W-:Y:S01]  /*0d20*/  FMUL R13, R0, R13 ;  /* 0x0000000d000d7220 */ /* 0x000fe20000400000 */
[----:B------:R-:W-:Y:S01]  /*0d30*/  IMAD.U32 R6, R6, 0x10000, RZ ;  /* 0x0001000006067824 */ /* 0x000fe200078e00ff */
[----:B------:R-:W-:Y:S01]  /*0d40*/  SHF.L.U32 R7, R7, 0x10, RZ ;  /* 0x0000001007077819 */ /* 0x000fe200000006ff */
[C---:B------:R-:W-:Y:S01]  /*0d50*/  FMUL R11, R0.reuse, R11 ;  /* 0x0000000b000b7220 */ /* 0x040fe20000400000 */
[----:B------:R-:W-:Y:S01]  /*0d60*/  FMUL R10, R0, R17 ;  /* 0x00000011000a7220 */ /* 0x000fe20000400000 */
[----:B------:R-:W-:-:S02]  /*0d70*/  FMUL R13, R8, R13 ;  /* 0x0000000d080d7220 */ /* 0x000fc40000400000 */
[----:B------:R-:W-:Y:S01]  /*0d80*/  FMUL R8, R6, R11 ;  /* 0x0000000b06087220 */ /* 0x000fe20000400000 */
[----:B------:R-:W-:Y:S01]  /*0d90*/  FMUL R10, R7, R10 ;  /* 0x0000000a070a7220 */ /* 0x000fe20000400000 */
[----:B------:R-:W-:Y:S02]  /*0da0*/  SHF.R.S32.HI R11, RZ, 0x1f, R28 ;  /* 0x0000001fff0b7819 */ /* 0x000fe4000001141c */
[----:B------:R-:W-:Y:S02]  /*0db0*/  LEA R6, P0, R28, c[0x0][0x188], 0x1 ;  /* 0x000062001c067a11 */ /* 0x000fe400078008ff */
[----:B------:R-:W-:Y:S02]  /*0dc0*/  F2FP.BF16.PACK_AB R18, R8, R9 ;  /* 0x000000090812723e */ /* 0x000fe400000010ff */
[----:B------:R-:W-:Y:S01]  /*0dd0*/  F2FP.BF16.PACK_AB R19, R10, R13 ;  /* 0x0000000d0a13723e */ /* 0x000fe200000010ff */
[----:B------:R-:W-:Y:S01]  /*0de0*/  CS2R R8, SRZ ;  /* 0x0000000000087805 */ /* 0x000fe2000001ff00 */
[----:B------:R-:W-:Y:S01]  /*0df0*/  LEA.HI.X R7, R28, c[0x0][0x18c], R11, 0x1, P0 ;  /* 0x000063001c077a11 */ /* 0x000fe200000f0c0b */
[----:B------:R-:W-:-:S04]  /*0e00*/  CS2R R12, SRZ ;  /* 0x00000000000c7805 */ /* 0x000fc8000001ff00 */
[----:B------:R0:W-:Y:S04]  /*0e10*/  @!P1 STG.E.64 [R6.64], R18 ;  /* 0x0000001206009986 */ /* 0x0001e8000c101b04 */
[----:B------:R-:W2:Y:S04]  /*0e20*/  @!P1 LDG.E.EF.64 R12, [R24.64+0x1000] ;  /* 0x00100004180c9981 */ /* 0x000ea8000c0e1b00 */
[----:B------:R-:W3:Y:S04]  /*0e30*/  @!P1 LDG.E.EF.64 R8, [R26.64+0x1000] ;  /* 0x001000041a089981 */ /* 0x000ee8000c0e1b00 */
[----:B------:R-:W4:Y:S01]  /*0e40*/  LDG.E.EL.64 R4, [R4.64+0x1000] ;  /* 0x0010000404047981 */ /* 0x000f22000c2e1b00 */
[----:B------:R-:W-:-:S03]  /*0e50*/  CS2R R10, SRZ ;  /* 0x00000000000a7805 */ /* 0x000fc6000001ff00 */
[----:B------:R-:W-:Y:S06]  /*0e60*/  BAR.SYNC.DEFER_BLOCKING 0x0 ;  /* 0x0000000000007b1d */ /* 0x000fec0000010000 */
[----:B------:R3:W4:Y:S01]  /*0e70*/  @!P1 LDG.E.EF.64 R10, [R2.64+0x1000] ;  /* 0x00100004020a9981 */ /* 0x000722000c0e1b00 */
[----:B--2---:R-:W-:Y:S02]  /*0e80*/  SHF.L.U32 R16, R13, 0x10, RZ ;  /* 0x000000100d107819 */ /* 0x004fe400000006ff */
[----:B------:R-:W-:Y:S02]  /*0e90*/  PRMT R14, R12, 0x7632, R14 ;  /* 0x000076320c0e7816 */ /* 0x000fe4000000000e */
[----:B---3--:R-:W-:-:S02]  /*0ea0*/  PRMT R2, R8, 0x7632, R2 ;  /* 0x0000763208027816 */ /* 0x008fc40000000002 */
[----:B------:R-:W-:Y:S01]  /*0eb0*/  PRMT R3, R9, 0x7632, R3 ;  /* 0x0000763209037816 */ /* 0x000fe20000000003 */
[----:B------:R-:W-:Y:S02]  /*0ec0*/  IMAD.U32 R14, R14, 0x10000, RZ ;  /* 0x000100000e0e7824 */ /* 0x000fe400078e00ff */
[----:B------:R-:W-:Y:S01]  /*0ed0*/  IMAD.U32 R12, R12, 0x10000, RZ ;  /* 0x000100000c0c7824 */ /* 0x000fe200078e00ff */
[----:B------:R-:W-:Y:S01]  /*0ee0*/  SHF.L.U32 R3, R3, 0x10, RZ ;  /* 0x0000001003037819 */ /* 0x000fe200000006ff */
[----:B------:R-:W-:Y:S01]  /*0ef0*/  IMAD.U32 R2, R2, 0x10000, RZ ;  /* 0x0001000002027824 */ /* 0x000fe200078e00ff */
[----:B------:R-:W-:Y:S02]  /*0f00*/  SHF.L.U32 R8, R8, 0x10, RZ ;  /* 0x0000001008087819 */ /* 0x000fe400000006ff */
[----:B------:R-:W-:Y:S02]  /*0f10*/  SHF.L.U32 R9, R9, 0x10, RZ ;  /* 0x0000001009097819 */ /* 0x000fe400000006ff */
[----:B----4-:R-:W-:Y:S01]  /*0f20*/  PRMT R13, R10, 0x7632, R13 ;  /* 0x000076320a0d7816 */ /* 0x010fe2000000000d */
[C---:B0-----:R-:W-:Y:S01]  /*0f30*/  IMAD.U32 R19, R11.reuse, 0x10000, RZ ;  /* 0x000100000b137824 */ /* 0x041fe200078e00ff */
[----:B------:R-:W-:-:S02]  /*0f40*/  PRMT R11, R11, 0x7632, R11 ;  /* 0x000076320b0b7816 */ /* 0x000fc4000000000b */
[C---:B------:R-:W-:Y:S02]  /*0f50*/  SHF.L.U32 R17, R13.reuse, 0x10, RZ ;  /* 0x000000100d117819 */ /* 0x040fe400000006ff */
[----:B------:R-:W-:Y:S02]  /*0f60*/  PRMT R13, R13, 0x7632, R13 ;  /* 0x000076320d0d7816 */ /* 0x000fe4000000000d */
[----:B------:R-:W-:Y:S01]  /*0f70*/  SHF.L.U32 R15, R10, 0x10, RZ ;  /* 0x000000100a0f7819 */ /* 0x000fe200000006ff */
[----:B------:R-:W-:Y:S01]  /*0f80*/  IMAD.U32 R10, R11, 0x10000, RZ ;  /* 0x000100000b0a7824 */ /* 0x000fe200078e00ff */
[----:B------:R-:W-:Y:S01]  /*0f90*/  SHF.L.U32 R13, R13, 0x10, RZ ;  /* 0x000000100d0d7819 */ /* 0x000fe200000006ff */
[----:B------:R-:W-:Y:S01]  /*0fa0*/  FADD R17, R14, R17 ;  /* 0x000000110e117221 */ /* 0x000fe20000000000 */
[----:B------:R-:W-:Y:S01]  /*0fb0*/  FADD R16, R16, R19 ;  /* 0x0000001310107221 */ /* 0x000fe20000000000 */
[----:B------:R-:W-:Y:S02]  /*0fc0*/  FADD R15, R12, R15 ;  /* 0x0000000f0c0f7221 */ /* 0x000fe40000000000 */
[----:B------:R-:W-:Y:S01]  /*0fd0*/  FADD R10, R13, R10 ;  /* 0x0000000a0d0a7221 */ /* 0x000fe20000000000 */
[----:B------:R-:W-:Y:S01]  /*0fe0*/  FADD R17, R2, R17 ;  /* 0x0000001102117221 */ /* 0x000fe20000000000 */
[----:B------:R-:W-:Y:S01]  /*0ff0*/  FADD R15, R8, R15 ;  /* 0x0000000f080f7221 */ /* 0x000fe20000000000 */
[----:B------:R-:W-:Y:S01]  /*1000*/  FADD R9, R9, R16 ;  /* 0x0000001009097221 */ /* 0x000fe20000000000 */
[----:B------:R-:W-:Y:S01]  /*1010*/  FADD R11, R3, R10 ;  /* 0x0000000a030b7221 */ /* 0x000fe20000000000 */
[----:B------:R-:W-:-:S02]  /*1020*/  PRMT R2, R4, 0x7632, R2 ;  /* 0x0000763204027816 */ /* 0x000fc40000000002 */
[----:B------:R-:W-:Y:S01]  /*1030*/  PRMT R3, R5, 0x7632, R3 ;  /* 0x0000763205037816 */ /* 0x000fe20000000003 */
[----:B------:R-:W-:Y:S01]  /*1040*/  FMUL R15, R0, R15 ;  /* 0x0000000f000f7220 */ /* 0x000fe20000400000 */
[----:B------:R-:W-:Y:S01]  /*1050*/  SHF.L.U32 R4, R4, 0x10, RZ ;  /* 0x0000001004047819 */ /* 0x000fe200000006ff */
[----:B------:R-:W-:Y:S01]  /*1060*/  FMUL R8, R0, R9 ;  /* 0x0000000900087220 */ /* 0x000fe20000400000 */
[----:B------:R-:W-:Y:S01]  /*1070*/  SHF.L.U32 R2, R2, 0x10, RZ ;  /* 0x0000001002027819 */ /* 0x000fe200000006ff */
[C---:B------:R-:W-:Y:S01]  /*1080*/  FMUL R17, R0.reuse, R17 ;  /* 0x0000001100117220 */ /* 0x040fe20000400000 */
[----:B------:R-:W-:Y:S01]  /*1090*/  SHF.L.U32 R3, R3, 0x10, RZ ;  /* 0x0000001003037819 */ /* 0x000fe200000006ff */
[----:B------:R-:W-:Y:S01]  /*10a0*/  IMAD.U32 R5, R5, 0x10000, RZ ;  /* 0x0001000005057824 */ /* 0x000fe200078e00ff */
[----:B------:R-:W-:Y:S01]  /*10b0*/  FMUL R0, R0, R11 ;  /* 0x0000000b00007220 */ /* 0x000fe20000400000 */
[----:B------:R-:W-:Y:S01]  /*10c0*/  FMUL R4, R4, R15 ;  /* 0x0000000f04047220 */ /* 0x000fe20000400000 */
[----:B------:R-:W-:Y:S01]  /*10d0*/  FMUL R17, R2, R17 ;  /* 0x0000001102117220 */ /* 0x000fe20000400000 */
[----:B------:R-:W-:Y:S01]  /*10e0*/  FMUL R5, R5, R8 ;  /* 0x0000000805057220 */ /* 0x000fe20000400000 */
[----:B------:R-:W-:-:S03]  /*10f0*/  FMUL R0, R3, R0 ;  /* 0x0000000003007220 */ /* 0x000fc60000400000 */
[----:B------:R-:W-:Y:S02]  /*1100*/  F2FP.BF16.PACK_AB R4, R17, R4 ;  /* 0x000000041104723e */ /* 0x000fe400000010ff */
[----:B------:R-:W-:Y:S01]  /*1110*/  F2FP.BF16.PACK_AB R5, R0, R5 ;  /* 0x000000050005723e */ /* 0x000fe200000010ff */
[----:B------:R-:W-:Y:S06]  /*1120*/  @P1 EXIT ;  /* 0x000000000000194d */ /* 0x000fec0003800000 */
[----:B------:R-:W-:Y:S01]  /*1130*/  STG.E.64 [R6.64+0x1000], R4 ;  /* 0x0010000406007986 */ /* 0x000fe2000c101b04 */
[----:B------:R-:W-:Y:S05]  /*1140*/  EXIT ;  /* 0x000000000000794d */ /* 0x000fea0003800000 */
.L_x_1:
[----:B------:R-:W-:-:S00]  /*1150*/  BRA `(.L_x_1) ;  /* 0xfffffff000007947 */ /* 0x000fc0000383ffff */
[----:B------:R-:W-:-:S00]  /*1160*/  NOP ;  /* 0x0000000000007918 */ /* 0x000fc00000000000 */
        /* <DEDUP_REMOVED lines=9> */
.L_x_2:


//--------------------- .nv.global.init           --------------------------
	.section	.nv.global.init,"aw",@progbits
.nv.global.init:
	.type		assertFunc_0,@object
	.size		assertFunc_0,(_$_str - assertFunc_0)
assertFunc_0:
        /*0000*/ 	.byte	0x75, 0x6e, 0x6b, 0x6e, 0x6f, 0x77, 0x6e, 0x00
	.type		_$_str,@object
	.size		_$_str,(assertMessage_0 - _$_str)
_$_str:
        /*0008*/ 	.byte	0x5f, 0x5f, 0x43, 0x55, 0x44, 0x41, 0x5f, 0x46, 0x54, 0x5a, 0x00
	.type		assertMessage_0,@object
	.size		assertMessage_0,(assertFile_0 - assertMessage_0)
assertMessage_0:
        /*0013*/ 	.byte	0x69, 0x6e, 0x64, 0x65, 0x78, 0x20, 0x6f, 0x75, 0x74, 0x20, 0x6f, 0x66, 0x20, 0x62, 0x6f, 0x75
        /*0023*/ 	.byte	0x6e, 0x64, 0x73, 0x3a, 0x20, 0x30, 0x20, 0x3c, 0x3d, 0x20, 0x74, 0x6d, 0x70, 0x34, 0x20, 0x3c
        /*0033*/ 	.byte	0x20, 0x33, 0x32, 0x31, 0x32, 0x38, 0x00
	.type		assertFile_0,@object
	.size		assertFile_0,(.L_1 - assertFile_0)
assertFile_0:
        /*003a*/ 	.byte	0x2f, 0x74, 0x6d, 0x70, 0x2f, 0x74, 0x6f, 0x72, 0x63, 0x68, 0x69, 0x6e, 0x64, 0x75, 0x63, 0x74
        /*004a*/ 	.byte	0x6f, 0x72, 0x5f, 0x72, 0x6f, 0x6f, 0x74, 0x2f, 0x65, 0x76, 0x2f, 0x63, 0x65, 0x76, 0x72, 0x77
        /*005a*/ 	.byte	0x70, 0x36, 0x75, 0x37, 0x37, 0x70, 0x67, 0x79, 0x35, 0x67, 0x71, 0x33, 0x6e, 0x64, 0x63, 0x37
        /*006a*/ 	.byte	0x73, 0x71, 0x76, 0x72, 0x71, 0x6c, 0x32, 0x79, 0x65, 0x76, 0x74, 0x6d, 0x34, 0x6f, 0x72, 0x61
        /*007a*/ 	.byte	0x69, 0x62, 0x33, 0x37, 0x78, 0x71, 0x64, 0x6b, 0x76, 0x77, 0x33, 0x6e, 0x6b, 0x63, 0x6f, 0x2e
        /*008a*/ 	.byte	0x70, 0x79, 0x00
.L_1:


//--------------------- .nv.shared.triton_red_fused__to_copy_add_embedding_mean_mul_pow_rsqrt_5 --------------------------
	.section	.nv.shared.triton_red_fused__to_copy_add_embedding_mean_mul_pow_rsqrt_5,"aw",@nobits
	.sectionflags	@""
	.align	16


//--------------------- SYMBOLS --------------------------

	.type		__assertfail,@function
